//
// Generated by NVIDIA NVVM Compiler
//
// Compiler Build ID: CL-36424714
// Cuda compilation tools, release 13.0, V13.0.88
// Based on NVVM 20.0.0
//

.version 9.0
.target sm_100
.address_size 64

	// .globl	_Z10mul_kernelPjS_S_mmm
// _ZZ10mul_kernelPjS_S_mmmE4left has been demoted
// _ZZ10mul_kernelPjS_S_mmmE5right has been demoted

.visible .entry _Z10mul_kernelPjS_S_mmm(
	.param .u64 .ptr .align 1 _Z10mul_kernelPjS_S_mmm_param_0,
	.param .u64 .ptr .align 1 _Z10mul_kernelPjS_S_mmm_param_1,
	.param .u64 .ptr .align 1 _Z10mul_kernelPjS_S_mmm_param_2,
	.param .u64 _Z10mul_kernelPjS_S_mmm_param_3,
	.param .u64 _Z10mul_kernelPjS_S_mmm_param_4,
	.param .u64 _Z10mul_kernelPjS_S_mmm_param_5
)
{
	.reg .pred 	%p<2>;
	.reg .b32 	%r<127>;
	.reg .b64 	%rd<36>;
	// demoted variable
	.shared .align 4 .b8 _ZZ10mul_kernelPjS_S_mmmE4left[1024];
	// demoted variable
	.shared .align 4 .b8 _ZZ10mul_kernelPjS_S_mmmE5right[1024];
	ld.param.u64 	%rd13, [_Z10mul_kernelPjS_S_mmm_param_0];
	ld.param.u64 	%rd14, [_Z10mul_kernelPjS_S_mmm_param_1];
	ld.param.u64 	%rd15, [_Z10mul_kernelPjS_S_mmm_param_3];
	ld.param.u64 	%rd11, [_Z10mul_kernelPjS_S_mmm_param_4];
	cvta.to.global.u64 	%rd16, %rd14;
	cvta.to.global.u64 	%rd17, %rd13;
	mov.u32 	%r9, %ctaid.x;
	mov.u32 	%r10, %ctaid.y;
	mov.u32 	%r11, %tid.x;
	mov.u32 	%r12, %tid.y;
	shl.b32 	%r13, %r9, 4;
	add.s32 	%r14, %r13, %r11;
	shl.b32 	%r15, %r10, 4;
	add.s32 	%r1, %r15, %r12;
	cvt.u64.u32 	%rd1, %r14;
	shl.b32 	%r16, %r11, 6;
	mov.u32 	%r17, _ZZ10mul_kernelPjS_S_mmmE4left;
	add.s32 	%r2, %r17, %r16;
	mul.wide.u32 	%rd18, %r1, 4;
	add.s64 	%rd35, %rd16, %rd18;
	shl.b32 	%r18, %r12, 6;
	mov.u32 	%r19, _ZZ10mul_kernelPjS_S_mmmE5right;
	add.s32 	%r3, %r19, %r18;
	cvt.u64.u32 	%rd19, %r11;
	add.s64 	%rd20, %rd19, 16;
	mul.lo.s64 	%rd3, %rd11, %rd20;
	mul.lo.s64 	%rd4, %rd11, %rd19;
	mul.wide.u32 	%rd21, %r12, 4;
	mad.lo.s64 	%rd22, %rd15, %rd1, %rd21;
	add.s64 	%rd23, %rd22, %rd17;
	add.s64 	%rd34, %rd23, 64;
	mov.b32 	%r125, 0;
	mov.u32 	%r126, %r125;
$L__BB0_1:
	ld.param.u64 	%rd32, [_Z10mul_kernelPjS_S_mmm_param_4];
	ld.global.u32 	%r20, [%rd34+-64];
	shl.b32 	%r22, %r12, 2;
	add.s32 	%r23, %r2, %r22;
	st.shared.u32 	[%r23], %r20;
	add.s64 	%rd24, %rd35, %rd4;
	ld.global.u32 	%r24, [%rd24];
	shl.b32 	%r26, %r11, 2;
	add.s32 	%r27, %r3, %r26;
	st.shared.u32 	[%r27], %r24;
	bar.sync 	0;
	ld.shared.u32 	%r28, [%r2];
	ld.shared.u32 	%r29, [%r3];
	mad.lo.s32 	%r30, %r29, %r28, %r126;
	ld.shared.u32 	%r31, [%r2+4];
	ld.shared.u32 	%r32, [%r3+4];
	mad.lo.s32 	%r33, %r32, %r31, %r30;
	ld.shared.u32 	%r34, [%r2+8];
	ld.shared.u32 	%r35, [%r3+8];
	mad.lo.s32 	%r36, %r35, %r34, %r33;
	ld.shared.u32 	%r37, [%r2+12];
	ld.shared.u32 	%r38, [%r3+12];
	mad.lo.s32 	%r39, %r38, %r37, %r36;
	ld.shared.u32 	%r40, [%r2+16];
	ld.shared.u32 	%r41, [%r3+16];
	mad.lo.s32 	%r42, %r41, %r40, %r39;
	ld.shared.u32 	%r43, [%r2+20];
	ld.shared.u32 	%r44, [%r3+20];
	mad.lo.s32 	%r45, %r44, %r43, %r42;
	ld.shared.u32 	%r46, [%r2+24];
	ld.shared.u32 	%r47, [%r3+24];
	mad.lo.s32 	%r48, %r47, %r46, %r45;
	ld.shared.u32 	%r49, [%r2+28];
	ld.shared.u32 	%r50, [%r3+28];
	mad.lo.s32 	%r51, %r50, %r49, %r48;
	ld.shared.u32 	%r52, [%r2+32];
	ld.shared.u32 	%r53, [%r3+32];
	mad.lo.s32 	%r54, %r53, %r52, %r51;
	ld.shared.u32 	%r55, [%r2+36];
	ld.shared.u32 	%r56, [%r3+36];
	mad.lo.s32 	%r57, %r56, %r55, %r54;
	ld.shared.u32 	%r58, [%r2+40];
	ld.shared.u32 	%r59, [%r3+40];
	mad.lo.s32 	%r60, %r59, %r58, %r57;
	ld.shared.u32 	%r61, [%r2+44];
	ld.shared.u32 	%r62, [%r3+44];
	mad.lo.s32 	%r63, %r62, %r61, %r60;
	ld.shared.u32 	%r64, [%r2+48];
	ld.shared.u32 	%r65, [%r3+48];
	mad.lo.s32 	%r66, %r65, %r64, %r63;
	ld.shared.u32 	%r67, [%r2+52];
	ld.shared.u32 	%r68, [%r3+52];
	mad.lo.s32 	%r69, %r68, %r67, %r66;
	ld.shared.u32 	%r70, [%r2+56];
	ld.shared.u32 	%r71, [%r3+56];
	mad.lo.s32 	%r72, %r71, %r70, %r69;
	ld.shared.u32 	%r73, [%r2+60];
	ld.shared.u32 	%r74, [%r3+60];
	mad.lo.s32 	%r75, %r74, %r73, %r72;
	bar.sync 	0;
	ld.global.u32 	%r76, [%rd34];
	st.shared.u32 	[%r23], %r76;
	add.s64 	%rd25, %rd35, %rd3;
	ld.global.u32 	%r77, [%rd25];
	st.shared.u32 	[%r27], %r77;
	bar.sync 	0;
	ld.shared.u32 	%r78, [%r2];
	ld.shared.u32 	%r79, [%r3];
	mad.lo.s32 	%r80, %r79, %r78, %r75;
	ld.shared.u32 	%r81, [%r2+4];
	ld.shared.u32 	%r82, [%r3+4];
	mad.lo.s32 	%r83, %r82, %r81, %r80;
	ld.shared.u32 	%r84, [%r2+8];
	ld.shared.u32 	%r85, [%r3+8];
	mad.lo.s32 	%r86, %r85, %r84, %r83;
	ld.shared.u32 	%r87, [%r2+12];
	ld.shared.u32 	%r88, [%r3+12];
	mad.lo.s32 	%r89, %r88, %r87, %r86;
	ld.shared.u32 	%r90, [%r2+16];
	ld.shared.u32 	%r91, [%r3+16];
	mad.lo.s32 	%r92, %r91, %r90, %r89;
	ld.shared.u32 	%r93, [%r2+20];
	ld.shared.u32 	%r94, [%r3+20];
	mad.lo.s32 	%r95, %r94, %r93, %r92;
	ld.shared.u32 	%r96, [%r2+24];
	ld.shared.u32 	%r97, [%r3+24];
	mad.lo.s32 	%r98, %r97, %r96, %r95;
	ld.shared.u32 	%r99, [%r2+28];
	ld.shared.u32 	%r100, [%r3+28];
	mad.lo.s32 	%r101, %r100, %r99, %r98;
	ld.shared.u32 	%r102, [%r2+32];
	ld.shared.u32 	%r103, [%r3+32];
	mad.lo.s32 	%r104, %r103, %r102, %r101;
	ld.shared.u32 	%r105, [%r2+36];
	ld.shared.u32 	%r106, [%r3+36];
	mad.lo.s32 	%r107, %r106, %r105, %r104;
	ld.shared.u32 	%r108, [%r2+40];
	ld.shared.u32 	%r109, [%r3+40];
	mad.lo.s32 	%r110, %r109, %r108, %r107;
	ld.shared.u32 	%r111, [%r2+44];
	ld.shared.u32 	%r112, [%r3+44];
	mad.lo.s32 	%r113, %r112, %r111, %r110;
	ld.shared.u32 	%r114, [%r2+48];
	ld.shared.u32 	%r115, [%r3+48];
	mad.lo.s32 	%r116, %r115, %r114, %r113;
	ld.shared.u32 	%r117, [%r2+52];
	ld.shared.u32 	%r118, [%r3+52];
	mad.lo.s32 	%r119, %r118, %r117, %r116;
	ld.shared.u32 	%r120, [%r2+56];
	ld.shared.u32 	%r121, [%r3+56];
	mad.lo.s32 	%r122, %r121, %r120, %r119;
	ld.shared.u32 	%r123, [%r2+60];
	ld.shared.u32 	%r124, [%r3+60];
	mad.lo.s32 	%r126, %r124, %r123, %r122;
	bar.sync 	0;
	add.s32 	%r125, %r125, 2;
	shl.b64 	%rd26, %rd32, 5;
	add.s64 	%rd35, %rd35, %rd26;
	add.s64 	%rd34, %rd34, 128;
	setp.ne.s32 	%p1, %r125, 64;
	@%p1 bra 	$L__BB0_1;
	ld.param.u64 	%rd33, [_Z10mul_kernelPjS_S_mmm_param_5];
	ld.param.u64 	%rd31, [_Z10mul_kernelPjS_S_mmm_param_2];
	cvta.to.global.u64 	%rd27, %rd31;
	mad.lo.s64 	%rd28, %rd33, %rd1, %rd27;
	add.s64 	%rd30, %rd28, %rd18;
	st.global.u32 	[%rd30], %r126;
	ret;

}


// ===== COMPILED SASS (sm_100) =====

	.target	sm_100

	.elftype	@"ET_EXEC"


//--------------------- .note.nv.tkinfo           --------------------------
	.section	.note.nv.tkinfo,"",@"SHT_NOTE"
	.sectionflags	@"SHF_NOTE_NV_TKINFO"
	.tkinfo
        /*0018*/ 	.word	0x00000002
        /*0030*/ 	.string	""
        /*0030*/ 	.string	"ptxas"
        /*0030*/ 	.string	"Cuda compilation tools, release 13.0, V13.0.88"
        /*0030*/ 	.string	"Build cuda_13.0.r13.0/compiler.36424714_0"
        /*0030*/ 	.string	"-arch sm_100 -m 64 "



//--------------------- .note.nv.cuinfo           --------------------------
	.section	.note.nv.cuinfo,"",@"SHT_NOTE"
	.sectionflags	@"SHF_NOTE_NV_CUINFO"
        /*0018*/ 	.short	0x0002
        /*001a*/ 	.short	0x0064
        /*001c*/ 	.short	0x0082
	.zero		2


//--------------------- .nv.info                  --------------------------
	.section	.nv.info,"",@"SHT_CUDA_INFO"
	.align	4


	//----- nvinfo : EIATTR_REGCOUNT
	.align		4
        /*0000*/ 	.byte	0x04, 0x2f
        /*0002*/ 	.short	(.L_1 - .L_0)
	.align		4
.L_0:
        /*0004*/ 	.word	index@(_Z10mul_kernelPjS_S_mmm)
        /*0008*/ 	.word	0x00000022


	//----- nvinfo : EIATTR_FRAME_SIZE
	.align		4
.L_1:
        /*000c*/ 	.byte	0x04, 0x11
        /*000e*/ 	.short	(.L_3 - .L_2)
	.align		4
.L_2:
        /*0010*/ 	.word	index@(_Z10mul_kernelPjS_S_mmm)
        /*0014*/ 	.word	0x00000000


	//----- nvinfo : EIATTR_MIN_STACK_SIZE
	.align		4
.L_3:
        /*0018*/ 	.byte	0x04, 0x12
        /*001a*/ 	.short	(.L_5 - .L_4)
	.align		4
.L_4:
        /*001c*/ 	.word	index@(_Z10mul_kernelPjS_S_mmm)
        /*0020*/ 	.word	0x00000000
.L_5:


//--------------------- .nv.compat                --------------------------
	.section	.nv.compat,"",@"SHT_CUDA_COMPAT_INFO"
	.align	4
        /*0000*/ 	.byte	0x02, 0x09, 0x00, 0x00, 0x02, 0x02, 0x01, 0x00, 0x02, 0x05, 0x05, 0x00, 0x03, 0x07, 0x01, 0x01
        /*0010*/ 	.byte	0x02, 0x03, 0x00, 0x00, 0x02, 0x06, 0x01, 0x00, 0x04, 0x0b, 0x08, 0x00, 0x09, 0x00, 0x00, 0x00
        /*0020*/ 	.byte	0x00, 0x00, 0x00, 0x00


//--------------------- .nv.info._Z10mul_kernelPjS_S_mmm --------------------------
	.section	.nv.info._Z10mul_kernelPjS_S_mmm,"",@"SHT_CUDA_INFO"
	.sectionflags	@""
	.align	4


	//----- nvinfo : EIATTR_CUDA_API_VERSION
	.align		4
        /*0000*/ 	.byte	0x04, 0x37
        /*0002*/ 	.short	(.L_7 - .L_6)
.L_6:
        /*0004*/ 	.word	0x00000082


	//----- nvinfo : EIATTR_KPARAM_INFO
	.align		4
.L_7:
        /*0008*/ 	.byte	0x04, 0x17
        /*000a*/ 	.short	(.L_9 - .L_8)
.L_8:
        /*000c*/ 	.word	0x00000000
        /*0010*/ 	.short	0x0005
        /*0012*/ 	.short	0x0028
        /*0014*/ 	.byte	0x00, 0xf0, 0x21, 0x00


	//----- nvinfo : EIATTR_KPARAM_INFO
	.align		4
.L_9:
        /*0018*/ 	.byte	0x04, 0x17
        /*001a*/ 	.short	(.L_11 - .L_10)
.L_10:
        /*001c*/ 	.word	0x00000000
        /*0020*/ 	.short	0x0004
        /*0022*/ 	.short	0x0020
        /*0024*/ 	.byte	0x00, 0xf0, 0x21, 0x00


	//----- nvinfo : EIATTR_KPARAM_INFO
	.align		4
.L_11:
        /*0028*/ 	.byte	0x04, 0x17
        /*002a*/ 	.short	(.L_13 - .L_12)
.L_12:
        /*002c*/ 	.word	0x00000000
        /*0030*/ 	.short	0x0003
        /*0032*/ 	.short	0x0018
        /*0034*/ 	.byte	0x00, 0xf0, 0x21, 0x00


	//----- nvinfo : EIATTR_KPARAM_INFO
	.align		4
.L_13:
        /*0038*/ 	.byte	0x04, 0x17
        /*003a*/ 	.short	(.L_15 - .L_14)
.L_14:
        /*003c*/ 	.word	0x00000000
        /*0040*/ 	.short	0x0002
        /*0042*/ 	.short	0x0010
        /*0044*/ 	.byte	0x00, 0xf5, 0x21, 0x00


	//----- nvinfo : EIATTR_KPARAM_INFO
	.align		4
.L_15:
        /*0048*/ 	.byte	0x04, 0x17
        /*004a*/ 	.short	(.L_17 - .L_16)
.L_16:
        /*004c*/ 	.word	0x00000000
        /*0050*/ 	.short	0x0001
        /*0052*/ 	.short	0x0008
        /*0054*/ 	.byte	0x00, 0xf5, 0x21, 0x00


	//----- nvinfo : EIATTR_KPARAM_INFO
	.align		4
.L_17:
        /*0058*/ 	.byte	0x04, 0x17
        /*005a*/ 	.short	(.L_19 - .L_18)
.L_18:
        /*005c*/ 	.word	0x00000000
        /*0060*/ 	.short	0x0000
        /*0062*/ 	.short	0x0000
        /*0064*/ 	.byte	0x00, 0xf5, 0x21, 0x00


	//----- nvinfo : EIATTR_SPARSE_MMA_MASK
	.align		4
.L_19:
        /*0068*/ 	.byte	0x03, 0x50
        /*006a*/ 	.short	0x0000


	//----- nvinfo : EIATTR_MAXREG_COUNT
	.align		4
        /*006c*/ 	.byte	0x03, 0x1b
        /*006e*/ 	.short	0x00ff


	//----- nvinfo : EIATTR_NUM_BARRIERS
	.align		4
        /*0070*/ 	.byte	0x02, 0x4c
        /*0072*/ 	.byte	0x01
	.zero		1


	//----- nvinfo : EIATTR_MERCURY_ISA_VERSION
	.align		4
        /*0074*/ 	.byte	0x03, 0x5f
        /*0076*/ 	.short	0x0101


	//----- nvinfo : EIATTR_VRC_CTA_INIT_COUNT
	.align		4
        /*0078*/ 	.byte	0x02, 0x4a
	.zero		1
	.zero		1


	//----- nvinfo : EIATTR_EXIT_INSTR_OFFSETS
	.align		4
        /*007c*/ 	.byte	0x04, 0x1c
        /*007e*/ 	.short	(.L_21 - .L_20)


	//   ....[0]....
.L_20:
        /*0080*/ 	.word	0x00000730


	//----- nvinfo : EIATTR_CBANK_PARAM_SIZE
	.align		4
.L_21:
        /*0084*/ 	.byte	0x03, 0x19
        /*0086*/ 	.short	0x0030


	//----- nvinfo : EIATTR_PARAM_CBANK
	.align		4
        /*0088*/ 	.byte	0x04, 0x0a
        /*008a*/ 	.short	(.L_23 - .L_22)
	.align		4
.L_22:
        /*008c*/ 	.word	index@(.nv.constant0._Z10mul_kernelPjS_S_mmm)
        /*0090*/ 	.short	0x0380
        /*0092*/ 	.short	0x0030


	//----- nvinfo : EIATTR_SW_WAR
	.align		4
.L_23:
        /*0094*/ 	.byte	0x04, 0x36
        /*0096*/ 	.short	(.L_25 - .L_24)
.L_24:
        /*0098*/ 	.word	0x00000008
.L_25:


//--------------------- .nv.callgraph             --------------------------
	.section	.nv.callgraph,"",@"SHT_CUDA_CALLGRAPH"
	.align	4
	.sectionentsize	8
	.align		4
        /*0000*/ 	.word	0x00000000
	.align		4
        /*0004*/ 	.word	0xffffffff
	.align		4
        /*0008*/ 	.word	0x00000000
	.align		4
        /*000c*/ 	.word	0xfffffffe
	.align		4
        /*0010*/ 	.word	0x00000000
	.align		4
        /*0014*/ 	.word	0xfffffffd
	.align		4
        /*0018*/ 	.word	0x00000000
	.align		4
        /*001c*/ 	.word	0xfffffffc


//--------------------- .text._Z10mul_kernelPjS_S_mmm --------------------------
	.section	.text._Z10mul_kernelPjS_S_mmm,"ax",@progbits
	.align	128
        .global         _Z10mul_kernelPjS_S_mmm
        .type           _Z10mul_kernelPjS_S_mmm,@function
        .size           _Z10mul_kernelPjS_S_mmm,(.L_x_2 - _Z10mul_kernelPjS_S_mmm)
        .other          _Z10mul_kernelPjS_S_mmm,@"STO_CUDA_ENTRY STV_DEFAULT"
_Z10mul_kernelPjS_S_mmm:
.text._Z10mul_kernelPjS_S_mmm:
[----:B------:R-:W-:Y:S01]  /*0000*/  LDC R1, c[0x0][0x37c] ;  /* 0x0000df00ff017b82 */ /* 0x000fe20000000800 */
[----:B------:R-:W0:Y:S01]  /*0010*/  S2R R23, SR_TID.Y ;  /* 0x0000000000177919 */ /* 0x000e220000002200 */
[----:B------:R-:W1:Y:S06]  /*0020*/  LDCU.64 UR4, c[0x0][0x398] ;  /* 0x00007300ff0477ac */ /* 0x000e6c0008000a00 */
[----:B------:R-:W2:Y:S01]  /*0030*/  S2UR UR6, SR_CgaCtaId ;  /* 0x00000000000679c3 */ /* 0x000ea20000008800 */
[----:B------:R-:W-:Y:S01]  /*0040*/  HFMA2 R16, -RZ, RZ, 0, 0 ;  /* 0x00000000ff107431 */ /* 0x000fe200000001ff */
[----:B------:R-:W3:Y:S01]  /*0050*/  S2R R7, SR_CTAID.X ;  /* 0x0000000000077919 */ /* 0x000ee20000002500 */
[----:B------:R-:W4:Y:S01]  /*0060*/  LDCU.64 UR10, c[0x0][0x380] ;  /* 0x00007000ff0a77ac */ /* 0x000f220008000a00 */
[----:B------:R-:W3:Y:S01]  /*0070*/  S2R R24, SR_TID.X ;  /* 0x0000000000187919 */ /* 0x000ee20000002100 */
[----:B------:R-:W0:Y:S03]  /*0080*/  LDCU.64 UR8, c[0x0][0x358] ;  /* 0x00006b00ff0877ac */ /* 0x000e260008000a00 */
[----:B------:R-:W5:Y:S01]  /*0090*/  LDC.64 R4, c[0x0][0x388] ;  /* 0x0000e200ff047b82 */ /* 0x000f620000000a00 */
[----:B------:R-:W1:Y:S01]  /*00a0*/  S2R R0, SR_CTAID.Y ;  /* 0x0000000000007919 */ /* 0x000e620000002600 */
[----:B0-----:R-:W-:Y:S01]  /*00b0*/  IMAD.WIDE.U32 R2, R23, 0x4, RZ ;  /* 0x0000000417027825 */ /* 0x001fe200078e00ff */
[----:B---3--:R-:W-:-:S02]  /*00c0*/  LEA R28, R7, R24, 0x4 ;  /* 0x00000018071c7211 */ /* 0x008fc400078e20ff */
[----:B------:R-:W-:Y:S02]  /*00d0*/  IADD3 R20, P0, PT, R24, 0x10, RZ ;  /* 0x0000001018147810 */ /* 0x000fe40007f1e0ff */
[----:B-1----:R-:W-:Y:S01]  /*00e0*/  LEA R27, R0, R23, 0x4 ;  /* 0x00000017001b7211 */ /* 0x002fe200078e20ff */
[C---:B------:R-:W-:Y:S01]  /*00f0*/  IMAD.WIDE.U32 R2, R28.reuse, UR4, R2 ;  /* 0x000000041c027c25 */ /* 0x040fe2000f8e0002 */
[----:B------:R-:W-:Y:S01]  /*0100*/  UMOV UR4, 0x400 ;  /* 0x0000040000047882 */ /* 0x000fe20000000000 */
[----:B------:R-:W-:Y:S02]  /*0110*/  IADD3.X R0, PT, PT, RZ, RZ, RZ, P0, !PT ;  /* 0x000000ffff007210 */ /* 0x000fe400007fe4ff */
[----:B------:R-:W-:Y:S01]  /*0120*/  IMAD R31, R28, UR5, R3 ;  /* 0x000000051c1f7c24 */ /* 0x000fe2000f8e0203 */
[----:B------:R-:W-:Y:S01]  /*0130*/  UIADD3 UR5, UPT, UPT, UR4, 0x400, URZ ;  /* 0x0000040004057890 */ /* 0x000fe2000fffe0ff */
[----:B----4-:R-:W-:Y:S01]  /*0140*/  IADD3 R30, P1, PT, R2, UR10, RZ ;  /* 0x0000000a021e7c10 */ /* 0x010fe2000ff3e0ff */
[----:B-----5:R-:W-:Y:S01]  /*0150*/  IMAD.WIDE.U32 R2, R27, 0x4, R4 ;  /* 0x000000041b027825 */ /* 0x020fe200078e0004 */
[----:B--2---:R-:W-:-:S02]  /*0160*/  ULEA UR4, UR6, UR4, 0x18 ;  /* 0x0000000406047291 */ /* 0x004fc4000f8ec0ff */
[----:B------:R-:W-:Y:S01]  /*0170*/  ULEA UR5, UR6, UR5, 0x18 ;  /* 0x0000000506057291 */ /* 0x000fe2000f8ec0ff */
[----:B------:R-:W-:Y:S02]  /*0180*/  IADD3 R30, P2, PT, R30, 0x40, RZ ;  /* 0x000000401e1e7810 */ /* 0x000fe40007f5e0ff */
[----:B------:R-:W-:Y:S02]  /*0190*/  MOV R22, R2 ;  /* 0x0000000200167202 */ /* 0x000fe40000000f00 */
[----:B------:R-:W-:Y:S02]  /*01a0*/  MOV R21, R3 ;  /* 0x0000000300157202 */ /* 0x000fe40000000f00 */
[----:B------:R-:W-:Y:S02]  /*01b0*/  IADD3.X R31, PT, PT, RZ, UR11, R31, P2, P1 ;  /* 0x0000000bff1f7c10 */ /* 0x000fe400097e241f */
[----:B------:R-:W-:Y:S02]  /*01c0*/  LEA R25, R23, UR5, 0x6 ;  /* 0x0000000517197c11 */ /* 0x000fe4000f8e30ff */
[----:B------:R-:W-:Y:S01]  /*01d0*/  LEA R26, R24, UR4, 0x6 ;  /* 0x00000004181a7c11 */ /* 0x000fe2000f8e30ff */
[----:B------:R-:W-:-:S06]  /*01e0*/  UMOV UR4, URZ ;  /* 0x000000ff00047c82 */ /* 0x000fcc0008000000 */
.L_x_0:
[----:B------:R-:W0:Y:S01]  /*01f0*/  LDC.64 R2, c[0x0][0x3a0] ;  /* 0x0000e800ff027b82 */ /* 0x000e220000000a00 */
[----:B------:R-:W-:Y:S01]  /*0200*/  MOV R14, R22 ;  /* 0x00000016000e7202 */ /* 0x000fe20000000f00 */
[----:B------:R-:W2:Y:S01]  /*0210*/  LDG.E R18, desc[UR8][R30.64+-0x40] ;  /* 0xffffc0081e127981 */ /* 0x000ea2000c1e1900 */
[----:B------:R-:W-:-:S03]  /*0220*/  MOV R15, R21 ;  /* 0x00000015000f7202 */ /* 0x000fc60000000f00 */
[----:B0-----:R-:W-:-:S04]  /*0230*/  IMAD.WIDE.U32 R4, R24, R2, R14 ;  /* 0x0000000218047225 */ /* 0x001fc800078e000e */
[----:B------:R-:W-:-:S05]  /*0240*/  IMAD R5, R24, R3, R5 ;  /* 0x0000000318057224 */ /* 0x000fca00078e0205 */
[----:B------:R-:W3:Y:S01]  /*0250*/  LDG.E R17, desc[UR8][R4.64] ;  /* 0x0000000804117981 */ /* 0x000ee2000c1e1900 */
[----:B------:R-:W-:Y:S02]  /*0260*/  LEA R13, R23, R26, 0x2 ;  /* 0x0000001a170d7211 */ /* 0x000fe400078e10ff */
[----:B------:R-:W-:Y:S01]  /*0270*/  LEA R12, R24, R25, 0x2 ;  /* 0x00000019180c7211 */ /* 0x000fe200078e10ff */
[----:B------:R-:W-:Y:S02]  /*0280*/  IMAD.WIDE.U32 R14, R20, R2, R14 ;  /* 0x00000002140e7225 */ /* 0x000fe400078e000e */
[----:B--2---:R-:W-:Y:S04]  /*0290*/  STS [R13], R18 ;  /* 0x000000120d007388 */ /* 0x004fe80000000800 */
[----:B---3--:R-:W-:Y:S01]  /*02a0*/  STS [R12], R17 ;  /* 0x000000110c007388 */ /* 0x008fe20000000800 */
[----:B------:R-:W-:Y:S06]  /*02b0*/  BAR.SYNC.DEFER_BLOCKING 0x0 ;  /* 0x0000000000007b1d */ /* 0x000fec0000010000 */
[----:B------:R-:W-:Y:S04]  /*02c0*/  LDS.128 R4, [R26] ;  /* 0x000000001a047984 */ /* 0x000fe80000000c00 */
[----:B------:R-:W0:Y:S02]  /*02d0*/  LDS.128 R8, [R25] ;  /* 0x0000000019087984 */ /* 0x000e240000000c00 */
[----:B0-----:R-:W-:-:S04]  /*02e0*/  IMAD R8, R4, R8, R16 ;  /* 0x0000000804087224 */ /* 0x001fc800078e0210 */
[----:B------:R-:W-:-:S04]  /*02f0*/  IMAD R9, R5, R9, R8 ;  /* 0x0000000905097224 */ /* 0x000fc800078e0208 */
[----:B------:R-:W-:-:S04]  /*0300*/  IMAD R6, R6, R10, R9 ;  /* 0x0000000a06067224 */ /* 0x000fc800078e0209 */
[----:B------:R-:W-:Y:S02]  /*0310*/  IMAD R19, R7, R11, R6 ;  /* 0x0000000b07137224 */ /* 0x000fe400078e0206 */
[----:B------:R-:W-:Y:S04]  /*0320*/  LDS.128 R4, [R26+0x10] ;  /* 0x000010001a047984 */ /* 0x000fe80000000c00 */
[----:B------:R-:W0:Y:S02]  /*0330*/  LDS.128 R8, [R25+0x10] ;  /* 0x0000100019087984 */ /* 0x000e240000000c00 */
        /* <DEDUP_REMOVED lines=11> */
[----:B------:R-:W0:Y:S01]  /*03f0*/  LDS.128 R8, [R25+0x30] ;  /* 0x0000300019087984 */ /* 0x000e220000000c00 */
[----:B------:R-:W-:-:S04]  /*0400*/  IMAD R17, R0, R2, RZ ;  /* 0x0000000200117224 */ /* 0x000fc800078e02ff */
[----:B------:R-:W-:-:S05]  /*0410*/  IMAD R17, R20, R3, R17 ;  /* 0x0000000314117224 */ /* 0x000fca00078e0211 */
[----:B------:R-:W-:Y:S01]  /*0420*/  IADD3 R15, PT, PT, R15, R17, RZ ;  /* 0x000000110f0f7210 */ /* 0x000fe20007ffe0ff */
[----:B------:R-:W-:Y:S06]  /*0430*/  BAR.SYNC.DEFER_BLOCKING 0x0 ;  /* 0x0000000000007b1d */ /* 0x000fec0000010000 */
[----:B------:R-:W2:Y:S01]  /*0440*/  LDG.E R29, desc[UR8][R14.64] ;  /* 0x000000080e1d7981 */ /* 0x000ea2000c1e1900 */
[----:B0-----:R-:W-:-:S03]  /*0450*/  IMAD R4, R4, R8, R16 ;  /* 0x0000000804047224 */ /* 0x001fc600078e0210 */
[----:B------:R0:W3:Y:S01]  /*0460*/  LDG.E R8, desc[UR8][R30.64] ;  /* 0x000000081e087981 */ /* 0x0000e2000c1e1900 */
[----:B------:R-:W-:-:S04]  /*0470*/  IMAD R5, R5, R9, R4 ;  /* 0x0000000905057224 */ /* 0x000fc800078e0204 */
[----:B------:R-:W-:-:S04]  /*0480*/  IMAD R6, R6, R10, R5 ;  /* 0x0000000a06067224 */ /* 0x000fc800078e0205 */
[----:B------:R-:W-:Y:S01]  /*0490*/  IMAD R7, R7, R11, R6 ;  /* 0x0000000b07077224 */ /* 0x000fe200078e0206 */
[----:B------:R-:W-:-:S04]  /*04a0*/  UIADD3 UR4, UPT, UPT, UR4, 0x2, URZ ;  /* 0x0000000204047890 */ /* 0x000fc8000fffe0ff */
[----:B------:R-:W-:Y:S01]  /*04b0*/  UISETP.NE.AND UP0, UPT, UR4, 0x40, UPT ;  /* 0x000000400400788c */ /* 0x000fe2000bf05270 */
[----:B0-----:R-:W-:Y:S02]  /*04c0*/  IADD3 R30, P1, PT, R30, 0x80, RZ ;  /* 0x000000801e1e7810 */ /* 0x001fe40007f3e0ff */
[C---:B------:R-:W-:Y:S02]  /*04d0*/  LEA R22, P0, R2.reuse, R22, 0x5 ;  /* 0x0000001602167211 */ /* 0x040fe400078028ff */
[----:B------:R-:W-:Y:S02]  /*04e0*/  IADD3.X R31, PT, PT, RZ, R31, RZ, P1, !PT ;  /* 0x0000001fff1f7210 */ /* 0x000fe40000ffe4ff */
[----:B------:R-:W-:Y:S01]  /*04f0*/  LEA.HI.X R21, R2, R21, R3, 0x5, P0 ;  /* 0x0000001502157211 */ /* 0x000fe200000f2c03 */
[----:B---3--:R-:W-:Y:S04]  /*0500*/  STS [R13], R8 ;  /* 0x000000080d007388 */ /* 0x008fe80000000800 */
[----:B--2---:R-:W-:Y:S01]  /*0510*/  STS [R12], R29 ;  /* 0x0000001d0c007388 */ /* 0x004fe20000000800 */
[----:B------:R-:W-:Y:S06]  /*0520*/  BAR.SYNC.DEFER_BLOCKING 0x0 ;  /* 0x0000000000007b1d */ /* 0x000fec0000010000 */
[----:B------:R-:W-:Y:S04]  /*0530*/  LDS.128 R16, [R26] ;  /* 0x000000001a107984 */ /* 0x000fe80000000c00 */
[----:B------:R-:W0:Y:S04]  /*0540*/  LDS.128 R12, [R25] ;  /* 0x00000000190c7984 */ /* 0x000e280000000c00 */
[----:B------:R-:W-:Y:S01]  /*0550*/  LDS.128 R8, [R25+0x10] ;  /* 0x0000100019087984 */ /* 0x000fe20000000c00 */
[----:B0-----:R-:W-:-:S03]  /*0560*/  IMAD R16, R16, R12, R7 ;  /* 0x0000000c10107224 */ /* 0x001fc600078e0207 */
[----:B------:R-:W0:Y:S01]  /*0570*/  LDS.128 R4, [R26+0x10] ;  /* 0x000010001a047984 */ /* 0x000e220000000c00 */
[----:B------:R-:W-:-:S04]  /*0580*/  IMAD R17, R17, R13, R16 ;  /* 0x0000000d11117224 */ /* 0x000fc800078e0210 */
[----:B------:R-:W-:-:S04]  /*0590*/  IMAD R14, R18, R14, R17 ;  /* 0x0000000e120e7224 */ /* 0x000fc800078e0211 */
[----:B------:R-:W-:Y:S02]  /*05a0*/  IMAD R15, R19, R15, R14 ;  /* 0x0000000f130f7224 */ /* 0x000fe400078e020e */
[----:B------:R-:W-:Y:S02]  /*05b0*/  LDS.128 R16, [R26+0x20] ;  /* 0x000020001a107984 */ /* 0x000fe40000000c00 */
[----:B0-----:R-:W-:Y:S02]  /*05c0*/  IMAD R4, R4, R8, R15 ;  /* 0x0000000804047224 */ /* 0x001fe400078e020f */
[----:B------:R-:W0:Y:S02]  /*05d0*/  LDS.128 R12, [R25+0x20] ;  /* 0x00002000190c7984 */ /* 0x000e240000000c00 */
        /* <DEDUP_REMOVED lines=8> */
[----:B------:R-:W-:-:S04]  /*0660*/  IMAD R15, R19, R15, R14 ;  /* 0x0000000f130f7224 */ /* 0x000fc800078e020e */
[----:B0-----:R-:W-:-:S04]  /*0670*/  IMAD R4, R4, R8, R15 ;  /* 0x0000000804047224 */ /* 0x001fc800078e020f */
[----:B------:R-:W-:-:S04]  /*0680*/  IMAD R5, R5, R9, R4 ;  /* 0x0000000905057224 */ /* 0x000fc800078e0204 */
[----:B------:R-:W-:-:S04]  /*0690*/  IMAD R6, R6, R10, R5 ;  /* 0x0000000a06067224 */ /* 0x000fc800078e0205 */
[----:B------:R-:W-:Y:S01]  /*06a0*/  IMAD R16, R7, R11, R6 ;  /* 0x0000000b07107224 */ /* 0x000fe200078e0206 */
[----:B------:R-:W-:Y:S06]  /*06b0*/  BAR.SYNC.DEFER_BLOCKING 0x0 ;  /* 0x0000000000007b1d */ /* 0x000fec0000010000 */
[----:B------:R-:W-:Y:S05]  /*06c0*/  BRA.U UP0, `(.L_x_0) ;  /* 0xfffffff900c87547 */ /* 0x000fea000b83ffff */
[----:B------:R-:W0:Y:S01]  /*06d0*/  LDC.64 R2, c[0x0][0x390] ;  /* 0x0000e400ff027b82 */ /* 0x000e220000000a00 */
[----:B------:R-:W0:Y:S02]  /*06e0*/  LDCU.64 UR4, c[0x0][0x3a8] ;  /* 0x00007500ff0477ac */ /* 0x000e240008000a00 */
[----:B0-----:R-:W-:-:S04]  /*06f0*/  IMAD.WIDE.U32 R2, R28, UR4, R2 ;  /* 0x000000041c027c25 */ /* 0x001fc8000f8e0002 */
[----:B------:R-:W-:Y:S02]  /*0700*/  IMAD R3, R28, UR5, R3 ;  /* 0x000000051c037c24 */ /* 0x000fe4000f8e0203 */
[----:B------:R-:W-:-:S05]  /*0710*/  IMAD.WIDE.U32 R2, R27, 0x4, R2 ;  /* 0x000000041b027825 */ /* 0x000fca00078e0002 */
[----:B------:R-:W-:Y:S01]  /*0720*/  STG.E desc[UR8][R2.64], R16 ;  /* 0x0000001002007986 */ /* 0x000fe2000c101908 */
[----:B------:R-:W-:Y:S05]  /*0730*/  EXIT ;  /* 0x000000000000794d */ /* 0x000fea0003800000 */
.L_x_1:
[----:B------:R-:W-:-:S00]  /*0740*/  BRA `(.L_x_1) ;  /* 0xfffffffc00fc7947 */ /* 0x000fc0000383ffff */
[----:B------:R-:W-:-:S00]  /*0750*/  NOP ;  /* 0x0000000000007918 */ /* 0x000fc00000000000 */
        /* <DEDUP_REMOVED lines=10> */
.L_x_2:


//--------------------- .nv.shared._Z10mul_kernelPjS_S_mmm --------------------------
	.section	.nv.shared._Z10mul_kernelPjS_S_mmm,"aw",@nobits
	.sectionflags	@""
	.align	4
.nv.shared._Z10mul_kernelPjS_S_mmm:
	.zero		3072


//--------------------- .nv.shared.reserved.0     --------------------------
	.section	.nv.shared.reserved.0,"aw",@nobits
	.weak		__nv_reservedSMEM_offset_0_alias
	.size		__nv_reservedSMEM_offset_0_alias, 0, 64
	.other		__nv_reservedSMEM_offset_0_alias,@"STO_CUDA_RESERVED_SHARED STV_DEFAULT"
__nv_reservedSMEM_offset_0_alias:
	.zero		0
	.zero		64


//--------------------- .nv.constant0._Z10mul_kernelPjS_S_mmm --------------------------
	.section	.nv.constant0._Z10mul_kernelPjS_S_mmm,"a",@progbits
	.sectionflags	@""
	.align	4
.nv.constant0._Z10mul_kernelPjS_S_mmm:
	.zero		944


//--------------------- SYMBOLS --------------------------

	.type		.nv.reservedSmem.offset0,@object
	.size		.nv.reservedSmem.offset0,0x4
	.type		.nv.reservedSmem.cap,@object
	.size		.nv.reservedSmem.cap,0x4
